//
// Generated by NVIDIA NVVM Compiler
//
// Compiler Build ID: CL-36424714
// Cuda compilation tools, release 13.0, V13.0.88
// Based on NVVM 20.0.0
//

.version 9.0
.target sm_100
.address_size 64

	// .globl	_Z15MatrixMulKernelPfS_S_iiii

.visible .entry _Z15MatrixMulKernelPfS_S_iiii(
	.param .u64 .ptr .align 1 _Z15MatrixMulKernelPfS_S_iiii_param_0,
	.param .u64 .ptr .align 1 _Z15MatrixMulKernelPfS_S_iiii_param_1,
	.param .u64 .ptr .align 1 _Z15MatrixMulKernelPfS_S_iiii_param_2,
	.param .u32 _Z15MatrixMulKernelPfS_S_iiii_param_3,
	.param .u32 _Z15MatrixMulKernelPfS_S_iiii_param_4,
	.param .u32 _Z15MatrixMulKernelPfS_S_iiii_param_5,
	.param .u32 _Z15MatrixMulKernelPfS_S_iiii_param_6
)
{
	.reg .pred 	%p<13>;
	.reg .b32 	%r<46>;
	.reg .b32 	%f<68>;
	.reg .b64 	%rd<40>;

	ld.param.u64 	%rd5, [_Z15MatrixMulKernelPfS_S_iiii_param_0];
	ld.param.u64 	%rd6, [_Z15MatrixMulKernelPfS_S_iiii_param_1];
	ld.param.u64 	%rd4, [_Z15MatrixMulKernelPfS_S_iiii_param_2];
	ld.param.u32 	%r22, [_Z15MatrixMulKernelPfS_S_iiii_param_3];
	ld.param.u32 	%r20, [_Z15MatrixMulKernelPfS_S_iiii_param_4];
	ld.param.u32 	%r23, [_Z15MatrixMulKernelPfS_S_iiii_param_6];
	cvta.to.global.u64 	%rd1, %rd6;
	cvta.to.global.u64 	%rd2, %rd5;
	mov.u32 	%r24, %ctaid.x;
	mov.u32 	%r25, %ntid.x;
	mov.u32 	%r26, %tid.x;
	mad.lo.s32 	%r1, %r24, %r25, %r26;
	mov.u32 	%r27, %ctaid.y;
	mov.u32 	%r28, %ntid.y;
	mov.u32 	%r29, %tid.y;
	mad.lo.s32 	%r30, %r27, %r28, %r29;
	setp.ge.s32 	%p1, %r1, %r22;
	setp.ge.s32 	%p2, %r30, %r23;
	or.pred  	%p3, %p1, %p2;
	@%p3 bra 	$L__BB0_14;
	setp.lt.s32 	%p4, %r20, 1;
	mov.f32 	%f67, 0f00000000;
	@%p4 bra 	$L__BB0_13;
	mul.lo.s32 	%r3, %r20, %r1;
	and.b32  	%r4, %r20, 7;
	setp.lt.u32 	%p5, %r20, 8;
	mov.f32 	%f67, 0f00000000;
	mov.b32 	%r44, 0;
	@%p5 bra 	$L__BB0_5;
	and.b32  	%r44, %r20, 2147483640;
	neg.s32 	%r42, %r44;
	shl.b32 	%r7, %r23, 3;
	add.s64 	%rd3, %rd2, 16;
	mov.f32 	%f67, 0f00000000;
	mul.wide.s32 	%rd11, %r23, 4;
	mov.u32 	%r40, %r3;
	mov.u32 	%r41, %r30;
$L__BB0_4:
	.pragma "nounroll";
	mul.wide.s32 	%rd7, %r40, 4;
	add.s64 	%rd8, %rd3, %rd7;
	ld.global.f32 	%f17, [%rd8+-16];
	mul.wide.s32 	%rd9, %r41, 4;
	add.s64 	%rd10, %rd1, %rd9;
	ld.global.f32 	%f18, [%rd10];
	fma.rn.f32 	%f19, %f17, %f18, %f67;
	ld.global.f32 	%f20, [%rd8+-12];
	add.s64 	%rd12, %rd10, %rd11;
	ld.global.f32 	%f21, [%rd12];
	fma.rn.f32 	%f22, %f20, %f21, %f19;
	ld.global.f32 	%f23, [%rd8+-8];
	add.s64 	%rd13, %rd12, %rd11;
	ld.global.f32 	%f24, [%rd13];
	fma.rn.f32 	%f25, %f23, %f24, %f22;
	ld.global.f32 	%f26, [%rd8+-4];
	add.s64 	%rd14, %rd13, %rd11;
	ld.global.f32 	%f27, [%rd14];
	fma.rn.f32 	%f28, %f26, %f27, %f25;
	ld.global.f32 	%f29, [%rd8];
	add.s64 	%rd15, %rd14, %rd11;
	ld.global.f32 	%f30, [%rd15];
	fma.rn.f32 	%f31, %f29, %f30, %f28;
	ld.global.f32 	%f32, [%rd8+4];
	add.s64 	%rd16, %rd15, %rd11;
	ld.global.f32 	%f33, [%rd16];
	fma.rn.f32 	%f34, %f32, %f33, %f31;
	ld.global.f32 	%f35, [%rd8+8];
	add.s64 	%rd17, %rd16, %rd11;
	ld.global.f32 	%f36, [%rd17];
	fma.rn.f32 	%f37, %f35, %f36, %f34;
	ld.global.f32 	%f38, [%rd8+12];
	add.s64 	%rd18, %rd17, %rd11;
	ld.global.f32 	%f39, [%rd18];
	fma.rn.f32 	%f67, %f38, %f39, %f37;
	add.s32 	%r42, %r42, 8;
	add.s32 	%r41, %r41, %r7;
	add.s32 	%r40, %r40, 8;
	setp.ne.s32 	%p6, %r42, 0;
	@%p6 bra 	$L__BB0_4;
$L__BB0_5:
	setp.eq.s32 	%p7, %r4, 0;
	@%p7 bra 	$L__BB0_13;
	and.b32  	%r15, %r20, 3;
	setp.lt.u32 	%p8, %r4, 4;
	@%p8 bra 	$L__BB0_8;
	add.s32 	%r32, %r44, %r3;
	mul.wide.s32 	%rd19, %r32, 4;
	add.s64 	%rd20, %rd2, %rd19;
	ld.global.f32 	%f41, [%rd20];
	mad.lo.s32 	%r33, %r44, %r23, %r30;
	mul.wide.s32 	%rd21, %r33, 4;
	add.s64 	%rd22, %rd1, %rd21;
	ld.global.f32 	%f42, [%rd22];
	fma.rn.f32 	%f43, %f41, %f42, %f67;
	ld.global.f32 	%f44, [%rd20+4];
	mul.wide.s32 	%rd23, %r23, 4;
	add.s64 	%rd24, %rd22, %rd23;
	ld.global.f32 	%f45, [%rd24];
	fma.rn.f32 	%f46, %f44, %f45, %f43;
	ld.global.f32 	%f47, [%rd20+8];
	add.s64 	%rd25, %rd24, %rd23;
	ld.global.f32 	%f48, [%rd25];
	fma.rn.f32 	%f49, %f47, %f48, %f46;
	ld.global.f32 	%f50, [%rd20+12];
	add.s64 	%rd26, %rd25, %rd23;
	ld.global.f32 	%f51, [%rd26];
	fma.rn.f32 	%f67, %f50, %f51, %f49;
	add.s32 	%r44, %r44, 4;
$L__BB0_8:
	setp.eq.s32 	%p9, %r15, 0;
	@%p9 bra 	$L__BB0_13;
	setp.eq.s32 	%p10, %r15, 1;
	@%p10 bra 	$L__BB0_11;
	add.s32 	%r34, %r44, %r3;
	mul.wide.s32 	%rd27, %r34, 4;
	add.s64 	%rd28, %rd2, %rd27;
	ld.global.f32 	%f53, [%rd28];
	mad.lo.s32 	%r35, %r44, %r23, %r30;
	mul.wide.s32 	%rd29, %r35, 4;
	add.s64 	%rd30, %rd1, %rd29;
	ld.global.f32 	%f54, [%rd30];
	fma.rn.f32 	%f55, %f53, %f54, %f67;
	ld.global.f32 	%f56, [%rd28+4];
	mul.wide.s32 	%rd31, %r23, 4;
	add.s64 	%rd32, %rd30, %rd31;
	ld.global.f32 	%f57, [%rd32];
	fma.rn.f32 	%f67, %f56, %f57, %f55;
	add.s32 	%r44, %r44, 2;
$L__BB0_11:
	and.b32  	%r36, %r20, 1;
	setp.eq.b32 	%p11, %r36, 1;
	not.pred 	%p12, %p11;
	@%p12 bra 	$L__BB0_13;
	add.s32 	%r37, %r44, %r3;
	mul.wide.s32 	%rd33, %r37, 4;
	add.s64 	%rd34, %rd2, %rd33;
	ld.global.f32 	%f58, [%rd34];
	mad.lo.s32 	%r38, %r44, %r23, %r30;
	mul.wide.s32 	%rd35, %r38, 4;
	add.s64 	%rd36, %rd1, %rd35;
	ld.global.f32 	%f59, [%rd36];
	fma.rn.f32 	%f67, %f58, %f59, %f67;
$L__BB0_13:
	mad.lo.s32 	%r39, %r23, %r1, %r30;
	cvta.to.global.u64 	%rd37, %rd4;
	mul.wide.s32 	%rd38, %r39, 4;
	add.s64 	%rd39, %rd37, %rd38;
	st.global.f32 	[%rd39], %f67;
$L__BB0_14:
	ret;

}


// ===== COMPILED SASS (sm_100) =====

	.target	sm_100

	.elftype	@"ET_EXEC"


//--------------------- .note.nv.tkinfo           --------------------------
	.section	.note.nv.tkinfo,"",@"SHT_NOTE"
	.sectionflags	@"SHF_NOTE_NV_TKINFO"
	.tkinfo
        /*0018*/ 	.word	0x00000002
        /*0030*/ 	.string	""
        /*0030*/ 	.string	"ptxas"
        /*0030*/ 	.string	"Cuda compilation tools, release 13.0, V13.0.88"
        /*0030*/ 	.string	"Build cuda_13.0.r13.0/compiler.36424714_0"
        /*0030*/ 	.string	"-arch sm_100 -m 64 "



//--------------------- .note.nv.cuinfo           --------------------------
	.section	.note.nv.cuinfo,"",@"SHT_NOTE"
	.sectionflags	@"SHF_NOTE_NV_CUINFO"
        /*0018*/ 	.short	0x0002
        /*001a*/ 	.short	0x0064
        /*001c*/ 	.short	0x0082
	.zero		2


//--------------------- .nv.info                  --------------------------
	.section	.nv.info,"",@"SHT_CUDA_INFO"
	.align	4


	//----- nvinfo : EIATTR_REGCOUNT
	.align		4
        /*0000*/ 	.byte	0x04, 0x2f
        /*0002*/ 	.short	(.L_1 - .L_0)
	.align		4
.L_0:
        /*0004*/ 	.word	index@(_Z15MatrixMulKernelPfS_S_iiii)
        /*0008*/ 	.word	0x00000020


	//----- nvinfo : EIATTR_FRAME_SIZE
	.align		4
.L_1:
        /*000c*/ 	.byte	0x04, 0x11
        /*000e*/ 	.short	(.L_3 - .L_2)
	.align		4
.L_2:
        /*0010*/ 	.word	index@(_Z15MatrixMulKernelPfS_S_iiii)
        /*0014*/ 	.word	0x00000000


	//----- nvinfo : EIATTR_MIN_STACK_SIZE
	.align		4
.L_3:
        /*0018*/ 	.byte	0x04, 0x12
        /*001a*/ 	.short	(.L_5 - .L_4)
	.align		4
.L_4:
        /*001c*/ 	.word	index@(_Z15MatrixMulKernelPfS_S_iiii)
        /*0020*/ 	.word	0x00000000
.L_5:


//--------------------- .nv.compat                --------------------------
	.section	.nv.compat,"",@"SHT_CUDA_COMPAT_INFO"
	.align	4
        /*0000*/ 	.byte	0x02, 0x09, 0x00, 0x00, 0x02, 0x02, 0x01, 0x00, 0x02, 0x05, 0x05, 0x00, 0x03, 0x07, 0x01, 0x01
        /*0010*/ 	.byte	0x02, 0x03, 0x00, 0x00, 0x02, 0x06, 0x01, 0x00, 0x04, 0x0b, 0x08, 0x00, 0x09, 0x00, 0x00, 0x00
        /*0020*/ 	.byte	0x00, 0x00, 0x00, 0x00


//--------------------- .nv.info._Z15MatrixMulKernelPfS_S_iiii --------------------------
	.section	.nv.info._Z15MatrixMulKernelPfS_S_iiii,"",@"SHT_CUDA_INFO"
	.sectionflags	@""
	.align	4


	//----- nvinfo : EIATTR_CUDA_API_VERSION
	.align		4
        /*0000*/ 	.byte	0x04, 0x37
        /*0002*/ 	.short	(.L_7 - .L_6)
.L_6:
        /*0004*/ 	.word	0x00000082


	//----- nvinfo : EIATTR_KPARAM_INFO
	.align		4
.L_7:
        /*0008*/ 	.byte	0x04, 0x17
        /*000a*/ 	.short	(.L_9 - .L_8)
.L_8:
        /*000c*/ 	.word	0x00000000
        /*0010*/ 	.short	0x0006
        /*0012*/ 	.short	0x0024
        /*0014*/ 	.byte	0x00, 0xf0, 0x11, 0x00


	//----- nvinfo : EIATTR_KPARAM_INFO
	.align		4
.L_9:
        /*0018*/ 	.byte	0x04, 0x17
        /*001a*/ 	.short	(.L_11 - .L_10)
.L_10:
        /*001c*/ 	.word	0x00000000
        /*0020*/ 	.short	0x0005
        /*0022*/ 	.short	0x0020
        /*0024*/ 	.byte	0x00, 0xf0, 0x11, 0x00


	//----- nvinfo : EIATTR_KPARAM_INFO
	.align		4
.L_11:
        /*0028*/ 	.byte	0x04, 0x17
        /*002a*/ 	.short	(.L_13 - .L_12)
.L_12:
        /*002c*/ 	.word	0x00000000
        /*0030*/ 	.short	0x0004
        /*0032*/ 	.short	0x001c
        /*0034*/ 	.byte	0x00, 0xf0, 0x11, 0x00


	//----- nvinfo : EIATTR_KPARAM_INFO
	.align		4
.L_13:
        /*0038*/ 	.byte	0x04, 0x17
        /*003a*/ 	.short	(.L_15 - .L_14)
.L_14:
        /*003c*/ 	.word	0x00000000
        /*0040*/ 	.short	0x0003
        /*0042*/ 	.short	0x0018
        /*0044*/ 	.byte	0x00, 0xf0, 0x11, 0x00


	//----- nvinfo : EIATTR_KPARAM_INFO
	.align		4
.L_15:
        /*0048*/ 	.byte	0x04, 0x17
        /*004a*/ 	.short	(.L_17 - .L_16)
.L_16:
        /*004c*/ 	.word	0x00000000
        /*0050*/ 	.short	0x0002
        /*0052*/ 	.short	0x0010
        /*0054*/ 	.byte	0x00, 0xf5, 0x21, 0x00


	//----- nvinfo : EIATTR_KPARAM_INFO
	.align		4
.L_17:
        /*0058*/ 	.byte	0x04, 0x17
        /*005a*/ 	.short	(.L_19 - .L_18)
.L_18:
        /*005c*/ 	.word	0x00000000
        /*0060*/ 	.short	0x0001
        /*0062*/ 	.short	0x0008
        /*0064*/ 	.byte	0x00, 0xf5, 0x21, 0x00


	//----- nvinfo : EIATTR_KPARAM_INFO
	.align		4
.L_19:
        /*0068*/ 	.byte	0x04, 0x17
        /*006a*/ 	.short	(.L_21 - .L_20)
.L_20:
        /*006c*/ 	.word	0x00000000
        /*0070*/ 	.short	0x0000
        /*0072*/ 	.short	0x0000
        /*0074*/ 	.byte	0x00, 0xf5, 0x21, 0x00


	//----- nvinfo : EIATTR_SPARSE_MMA_MASK
	.align		4
.L_21:
        /*0078*/ 	.byte	0x03, 0x50
        /*007a*/ 	.short	0x0000


	//----- nvinfo : EIATTR_MAXREG_COUNT
	.align		4
        /*007c*/ 	.byte	0x03, 0x1b
        /*007e*/ 	.short	0x00ff


	//----- nvinfo : EIATTR_MERCURY_ISA_VERSION
	.align		4
        /*0080*/ 	.byte	0x03, 0x5f
        /*0082*/ 	.short	0x0101


	//----- nvinfo : EIATTR_VRC_CTA_INIT_COUNT
	.align		4
        /*0084*/ 	.byte	0x02, 0x4a
	.zero		1
	.zero		1


	//----- nvinfo : EIATTR_EXIT_INSTR_OFFSETS
	.align		4
        /*0088*/ 	.byte	0x04, 0x1c
        /*008a*/ 	.short	(.L_23 - .L_22)


	//   ....[0]....
.L_22:
        /*008c*/ 	.word	0x000000d0


	//   ....[1]....
        /*0090*/ 	.word	0x00000850


	//----- nvinfo : EIATTR_CBANK_PARAM_SIZE
	.align		4
.L_23:
        /*0094*/ 	.byte	0x03, 0x19
        /*0096*/ 	.short	0x0028


	//----- nvinfo : EIATTR_PARAM_CBANK
	.align		4
        /*0098*/ 	.byte	0x04, 0x0a
        /*009a*/ 	.short	(.L_25 - .L_24)
	.align		4
.L_24:
        /*009c*/ 	.word	index@(.nv.constant0._Z15MatrixMulKernelPfS_S_iiii)
        /*00a0*/ 	.short	0x0380
        /*00a2*/ 	.short	0x0028


	//----- nvinfo : EIATTR_SW_WAR
	.align		4
.L_25:
        /*00a4*/ 	.byte	0x04, 0x36
        /*00a6*/ 	.short	(.L_27 - .L_26)
.L_26:
        /*00a8*/ 	.word	0x00000008
.L_27:


//--------------------- .nv.callgraph             --------------------------
	.section	.nv.callgraph,"",@"SHT_CUDA_CALLGRAPH"
	.align	4
	.sectionentsize	8
	.align		4
        /*0000*/ 	.word	0x00000000
	.align		4
        /*0004*/ 	.word	0xffffffff
	.align		4
        /*0008*/ 	.word	0x00000000
	.align		4
        /*000c*/ 	.word	0xfffffffe
	.align		4
        /*0010*/ 	.word	0x00000000
	.align		4
        /*0014*/ 	.word	0xfffffffd
	.align		4
        /*0018*/ 	.word	0x00000000
	.align		4
        /*001c*/ 	.word	0xfffffffc


//--------------------- .text._Z15MatrixMulKernelPfS_S_iiii --------------------------
	.section	.text._Z15MatrixMulKernelPfS_S_iiii,"ax",@progbits
	.align	128
        .global         _Z15MatrixMulKernelPfS_S_iiii
        .type           _Z15MatrixMulKernelPfS_S_iiii,@function
        .size           _Z15MatrixMulKernelPfS_S_iiii,(.L_x_5 - _Z15MatrixMulKernelPfS_S_iiii)
        .other          _Z15MatrixMulKernelPfS_S_iiii,@"STO_CUDA_ENTRY STV_DEFAULT"
_Z15MatrixMulKernelPfS_S_iiii:
.text._Z15MatrixMulKernelPfS_S_iiii:
[----:B------:R-:W-:Y:S01]  /*0000*/  LDC R1, c[0x0][0x37c] ;  /* 0x0000df00ff017b82 */ /* 0x000fe20000000800 */
[----:B------:R-:W0:Y:S07]  /*0010*/  S2R R5, SR_TID.Y ;  /* 0x0000000000057919 */ /* 0x000e2e0000002200 */
[----:B------:R-:W1:Y:S01]  /*0020*/  LDC R14, c[0x0][0x360] ;  /* 0x0000d800ff0e7b82 */ /* 0x000e620000000800 */
[----:B------:R-:W2:Y:S01]  /*0030*/  LDCU UR6, c[0x0][0x398] ;  /* 0x00007300ff0677ac */ /* 0x000ea20008000800 */
[----:B------:R-:W1:Y:S06]  /*0040*/  S2R R3, SR_TID.X ;  /* 0x0000000000037919 */ /* 0x000e6c0000002100 */
[----:B------:R-:W0:Y:S08]  /*0050*/  S2UR UR5, SR_CTAID.Y ;  /* 0x00000000000579c3 */ /* 0x000e300000002600 */
[----:B------:R-:W0:Y:S08]  /*0060*/  LDC R0, c[0x0][0x364] ;  /* 0x0000d900ff007b82 */ /* 0x000e300000000800 */
[----:B------:R-:W1:Y:S08]  /*0070*/  S2UR UR4, SR_CTAID.X ;  /* 0x00000000000479c3 */ /* 0x000e700000002500 */
[----:B------:R-:W3:Y:S01]  /*0080*/  LDC R15, c[0x0][0x3a4] ;  /* 0x0000e900ff0f7b82 */ /* 0x000ee20000000800 */
[----:B0-----:R-:W-:-:S02]  /*0090*/  IMAD R0, R0, UR5, R5 ;  /* 0x0000000500007c24 */ /* 0x001fc4000f8e0205 */
[----:B-1----:R-:W-:-:S03]  /*00a0*/  IMAD R14, R14, UR4, R3 ;  /* 0x000000040e0e7c24 */ /* 0x002fc6000f8e0203 */
[----:B---3--:R-:W-:-:S04]  /*00b0*/  ISETP.GE.AND P0, PT, R0, R15, PT ;  /* 0x0000000f0000720c */ /* 0x008fc80003f06270 */
[----:B--2---:R-:W-:-:S13]  /*00c0*/  ISETP.GE.OR P0, PT, R14, UR6, P0 ;  /* 0x000000060e007c0c */ /* 0x004fda0008706670 */
[----:B------:R-:W-:Y:S05]  /*00d0*/  @P0 EXIT ;  /* 0x000000000000094d */ /* 0x000fea0003800000 */
[----:B------:R-:W0:Y:S01]  /*00e0*/  LDC R17, c[0x0][0x39c] ;  /* 0x0000e700ff117b82 */ /* 0x000e220000000800 */
[----:B------:R-:W1:Y:S01]  /*00f0*/  LDCU.64 UR6, c[0x0][0x358] ;  /* 0x00006b00ff0677ac */ /* 0x000e620008000a00 */
[----:B------:R-:W-:Y:S01]  /*0100*/  HFMA2 R26, -RZ, RZ, 0, 0 ;  /* 0x00000000ff1a7431 */ /* 0x000fe200000001ff */
[----:B0-----:R-:W-:-:S13]  /*0110*/  ISETP.GE.AND P0, PT, R17, 0x1, PT ;  /* 0x000000011100780c */ /* 0x001fda0003f06270 */
[----:B-1----:R-:W-:Y:S05]  /*0120*/  @!P0 BRA `(.L_x_0) ;  /* 0x0000000400b88947 */ /* 0x002fea0003800000 */
[C---:B------:R-:W-:Y:S01]  /*0130*/  ISETP.GE.U32.AND P1, PT, R17.reuse, 0x8, PT ;  /* 0x000000081100780c */ /* 0x040fe20003f26070 */
[----:B------:R-:W-:Y:S01]  /*0140*/  IMAD R18, R14, R17, RZ ;  /* 0x000000110e127224 */ /* 0x000fe200078e02ff */
[----:B------:R-:W-:Y:S02]  /*0150*/  LOP3.LUT R25, R17, 0x7, RZ, 0xc0, !PT ;  /* 0x0000000711197812 */ /* 0x000fe400078ec0ff */
[----:B------:R-:W-:Y:S02]  /*0160*/  MOV R26, RZ ;  /* 0x000000ff001a7202 */ /* 0x000fe40000000f00 */
[----:B------:R-:W-:Y:S02]  /*0170*/  ISETP.NE.AND P0, PT, R25, RZ, PT ;  /* 0x000000ff1900720c */ /* 0x000fe40003f05270 */
[----:B------:R-:W-:-:S05]  /*0180*/  MOV R19, RZ ;  /* 0x000000ff00137202 */ /* 0x000fca0000000f00 */
[----:B------:R-:W-:Y:S06]  /*0190*/  @!P1 BRA `(.L_x_1) ;  /* 0x0000000000c49947 */ /* 0x000fec0003800000 */
[----:B------:R-:W0:Y:S01]  /*01a0*/  LDCU.64 UR4, c[0x0][0x380] ;  /* 0x00007000ff0477ac */ /* 0x000e220008000a00 */
[----:B------:R-:W-:Y:S02]  /*01b0*/  LOP3.LUT R19, R17, 0x7ffffff8, RZ, 0xc0, !PT ;  /* 0x7ffffff811137812 */ /* 0x000fe400078ec0ff */
[----:B------:R-:W-:Y:S02]  /*01c0*/  MOV R26, RZ ;  /* 0x000000ff001a7202 */ /* 0x000fe40000000f00 */
[----:B------:R-:W-:Y:S02]  /*01d0*/  MOV R16, R18 ;  /* 0x0000001200107202 */ /* 0x000fe40000000f00 */
[----:B------:R-:W-:Y:S02]  /*01e0*/  MOV R22, R0 ;  /* 0x0000000000167202 */ /* 0x000fe40000000f00 */
[----:B------:R-:W-:Y:S01]  /*01f0*/  IADD3 R20, PT, PT, -R19, RZ, RZ ;  /* 0x000000ff13147210 */ /* 0x000fe20007ffe1ff */
[----:B0-----:R-:W-:-:S04]  /*0200*/  UIADD3 UR4, UP0, UPT, UR4, 0x10, URZ ;  /* 0x0000001004047890 */ /* 0x001fc8000ff1e0ff */
[----:B------:R-:W-:-:S12]  /*0210*/  UIADD3.X UR5, UPT, UPT, URZ, UR5, URZ, UP0, !UPT ;  /* 0x00000005ff057290 */ /* 0x000fd800087fe4ff */
.L_x_2:
[----:B------:R-:W0:Y:S01]  /*0220*/  LDC.64 R12, c[0x0][0x388] ;  /* 0x0000e200ff0c7b82 */ /* 0x000e220000000a00 */
[----:B------:R-:W-:Y:S02]  /*0230*/  MOV R2, UR4 ;  /* 0x0000000400027c02 */ /* 0x000fe40008000f00 */
[----:B------:R-:W-:-:S03]  /*0240*/  MOV R3, UR5 ;  /* 0x0000000500037c02 */ /* 0x000fc60008000f00 */
[----:B------:R-:W-:-:S05]  /*0250*/  IMAD.WIDE R2, R16, 0x4, R2 ;  /* 0x0000000410027825 */ /* 0x000fca00078e0202 */
[----:B------:R-:W2:Y:S04]  /*0260*/  LDG.E R21, desc[UR6][R2.64+-0x10] ;  /* 0xfffff00602157981 */ /* 0x000ea8000c1e1900 */
[----:B------:R-:W3:Y:S04]  /*0270*/  LDG.E R23, desc[UR6][R2.64+-0xc] ;  /* 0xfffff40602177981 */ /* 0x000ee8000c1e1900 */
[----:B------:R-:W4:Y:S01]  /*0280*/  LDG.E R29, desc[UR6][R2.64+-0x8] ;  /* 0xfffff806021d7981 */ /* 0x000f22000c1e1900 */
[----:B0-----:R-:W-:-:S05]  /*0290*/  IMAD.WIDE R12, R22, 0x4, R12 ;  /* 0x00000004160c7825 */ /* 0x001fca00078e020c */
[----:B------:R0:W2:Y:S01]  /*02a0*/  LDG.E R24, desc[UR6][R12.64] ;  /* 0x000000060c187981 */ /* 0x0000a2000c1e1900 */
[----:B------:R-:W-:-:S04]  /*02b0*/  IMAD.WIDE R10, R15, 0x4, R12 ;  /* 0x000000040f0a7825 */ /* 0x000fc800078e020c */
[C---:B------:R-:W-:Y:S02]  /*02c0*/  IMAD.WIDE R4, R15.reuse, 0x4, R10 ;  /* 0x000000040f047825 */ /* 0x040fe400078e020a */
[----:B------:R-:W3:Y:S02]  /*02d0*/  LDG.E R10, desc[UR6][R10.64] ;  /* 0x000000060a0a7981 */ /* 0x000ee4000c1e1900 */
[C---:B------:R-:W-:Y:S02]  /*02e0*/  IMAD.WIDE R6, R15.reuse, 0x4, R4 ;  /* 0x000000040f067825 */ /* 0x040fe400078e0204 */
[----:B------:R1:W4:Y:S02]  /*02f0*/  LDG.E R28, desc[UR6][R4.64] ;  /* 0x00000006041c7981 */ /* 0x000324000c1e1900 */
[C---:B------:R-:W-:Y:S02]  /*0300*/  IMAD.WIDE R8, R15.reuse, 0x4, R6 ;  /* 0x000000040f087825 */ /* 0x040fe400078e0206 */
[----:B------:R-:W5:Y:S02]  /*0310*/  LDG.E R6, desc[UR6][R6.64] ;  /* 0x0000000606067981 */ /* 0x000f64000c1e1900 */
[----:B0-----:R-:W-:-:S05]  /*0320*/  IMAD.WIDE R12, R15, 0x4, R8 ;  /* 0x000000040f0c7825 */ /* 0x001fca00078e0208 */
[----:B------:R-:W5:Y:S04]  /*0330*/  LDG.E R11, desc[UR6][R12.64] ;  /* 0x000000060c0b7981 */ /* 0x000f68000c1e1900 */
[----:B------:R-:W5:Y:S04]  /*0340*/  LDG.E R7, desc[UR6][R8.64] ;  /* 0x0000000608077981 */ /* 0x000f68000c1e1900 */
[----:B------:R-:W5:Y:S04]  /*0350*/  LDG.E R9, desc[UR6][R2.64+-0x4] ;  /* 0xfffffc0602097981 */ /* 0x000f68000c1e1900 */
[----:B------:R-:W5:Y:S01]  /*0360*/  LDG.E R8, desc[UR6][R2.64+0x8] ;  /* 0x0000080602087981 */ /* 0x000f62000c1e1900 */
[----:B--2---:R-:W-:Y:S01]  /*0370*/  FFMA R24, R21, R24, R26 ;  /* 0x0000001815187223 */ /* 0x004fe2000000001a */
[----:B------:R-:W-:-:S02]  /*0380*/  IMAD.WIDE R26, R15, 0x4, R12 ;  /* 0x000000040f1a7825 */ /* 0x000fc400078e020c */
[----:B------:R-:W2:Y:S04]  /*0390*/  LDG.E R21, desc[UR6][R2.64] ;  /* 0x0000000602157981 */ /* 0x000ea8000c1e1900 */
[----:B------:R-:W2:Y:S01]  /*03a0*/  LDG.E R12, desc[UR6][R2.64+0x4] ;  /* 0x00000406020c7981 */ /* 0x000ea2000c1e1900 */
[----:B-1----:R-:W-:-:S03]  /*03b0*/  IMAD.WIDE R4, R15, 0x4, R26 ;  /* 0x000000040f047825 */ /* 0x002fc600078e021a */
[----:B------:R-:W2:Y:S04]  /*03c0*/  LDG.E R13, desc[UR6][R2.64+0xc] ;  /* 0x00000c06020d7981 */ /* 0x000ea8000c1e1900 */
[----:B------:R-:W2:Y:S04]  /*03d0*/  LDG.E R4, desc[UR6][R4.64] ;  /* 0x0000000604047981 */ /* 0x000ea8000c1e1900 */
[----:B------:R-:W2:Y:S01]  /*03e0*/  LDG.E R3, desc[UR6][R26.64] ;  /* 0x000000061a037981 */ /* 0x000ea2000c1e1900 */
[----:B---3--:R-:W-:Y:S01]  /*03f0*/  FFMA R10, R23, R10, R24 ;  /* 0x0000000a170a7223 */ /* 0x008fe20000000018 */
[----:B------:R-:W-:-:S03]  /*0400*/  IADD3 R20, PT, PT, R20, 0x8, RZ ;  /* 0x0000000814147810 */ /* 0x000fc60007ffe0ff */
[----:B----4-:R-:W-:Y:S01]  /*0410*/  FFMA R10, R29, R28, R10 ;  /* 0x0000001c1d0a7223 */ /* 0x010fe2000000000a */
[----:B------:R-:W-:Y:S02]  /*0420*/  ISETP.NE.AND P1, PT, R20, RZ, PT ;  /* 0x000000ff1400720c */ /* 0x000fe40003f25270 */
[----:B------:R-:W-:Y:S01]  /*0430*/  LEA R22, R15, R22, 0x3 ;  /* 0x000000160f167211 */ /* 0x000fe200078e18ff */
[----:B-----5:R-:W-:Y:S01]  /*0440*/  FFMA R6, R9, R6, R10 ;  /* 0x0000000609067223 */ /* 0x020fe2000000000a */
[----:B------:R-:W-:-:S03]  /*0450*/  IADD3 R16, PT, PT, R16, 0x8, RZ ;  /* 0x0000000810107810 */ /* 0x000fc60007ffe0ff */
[----:B--2---:R-:W-:-:S04]  /*0460*/  FFMA R7, R21, R7, R6 ;  /* 0x0000000715077223 */ /* 0x004fc80000000006 */
[----:B------:R-:W-:-:S04]  /*0470*/  FFMA R7, R12, R11, R7 ;  /* 0x0000000b0c077223 */ /* 0x000fc80000000007 */
[----:B------:R-:W-:-:S04]  /*0480*/  FFMA R8, R8, R3, R7 ;  /* 0x0000000308087223 */ /* 0x000fc80000000007 */
[----:B------:R-:W-:Y:S01]  /*0490*/  FFMA R26, R13, R4, R8 ;  /* 0x000000040d1a7223 */ /* 0x000fe20000000008 */
[----:B------:R-:W-:Y:S06]  /*04a0*/  @P1 BRA `(.L_x_2) ;  /* 0xfffffffc005c1947 */ /* 0x000fec000383ffff */
.L_x_1:
[----:B------:R-:W-:Y:S05]  /*04b0*/  @!P0 BRA `(.L_x_0) ;  /* 0x0000000000d48947 */ /* 0x000fea0003800000 */
[----:B------:R-:W-:Y:S02]  /*04c0*/  ISETP.GE.U32.AND P0, PT, R25, 0x4, PT ;  /* 0x000000041900780c */ /* 0x000fe40003f06070 */
[----:B------:R-:W-:-:S04]  /*04d0*/  LOP3.LUT R12, R17, 0x3, RZ, 0xc0, !PT ;  /* 0x00000003110c7812 */ /* 0x000fc800078ec0ff */
[----:B------:R-:W-:-:S07]  /*04e0*/  ISETP.NE.AND P1, PT, R12, RZ, PT ;  /* 0x000000ff0c00720c */ /* 0x000fce0003f25270 */
[----:B------:R-:W-:Y:S06]  /*04f0*/  @!P0 BRA `(.L_x_3) ;  /* 0x0000000000588947 */ /* 0x000fec0003800000 */
[----:B------:R-:W0:Y:S01]  /*0500*/  LDC.64 R8, c[0x0][0x388] ;  /* 0x0000e200ff087b82 */ /* 0x000e220000000a00 */
[----:B------:R-:W-:Y:S01]  /*0510*/  IMAD R7, R19, R15, R0 ;  /* 0x0000000f13077224 */ /* 0x000fe200078e0200 */
[----:B------:R-:W-:-:S06]  /*0520*/  IADD3 R5, PT, PT, R18, R19, RZ ;  /* 0x0000001312057210 */ /* 0x000fcc0007ffe0ff */
[----:B------:R-:W1:Y:S01]  /*0530*/  LDC.64 R2, c[0x0][0x380] ;  /* 0x0000e000ff027b82 */ /* 0x000e620000000a00 */
[----:B0-----:R-:W-:-:S04]  /*0540*/  IMAD.WIDE R8, R7, 0x4, R8 ;  /* 0x0000000407087825 */ /* 0x001fc800078e0208 */
[----:B------:R-:W-:Y:S02]  /*0550*/  IMAD.WIDE R10, R15, 0x4, R8 ;  /* 0x000000040f0a7825 */ /* 0x000fe400078e0208 */
[----:B------:R-:W2:Y:S02]  /*0560*/  LDG.E R8, desc[UR6][R8.64] ;  /* 0x0000000608087981 */ /* 0x000ea4000c1e1900 */
[----:B-1----:R-:W-:-:S04]  /*0570*/  IMAD.WIDE R2, R5, 0x4, R2 ;  /* 0x0000000405027825 */ /* 0x002fc800078e0202 */
[C---:B------:R-:W-:Y:S01]  /*0580*/  IMAD.WIDE R4, R15.reuse, 0x4, R10 ;  /* 0x000000040f047825 */ /* 0x040fe200078e020a */
[----:B------:R-:W2:Y:S04]  /*0590*/  LDG.E R13, desc[UR6][R2.64] ;  /* 0x00000006020d7981 */ /* 0x000ea8000c1e1900 */
[----:B------:R-:W3:Y:S01]  /*05a0*/  LDG.E R10, desc[UR6][R10.64] ;  /* 0x000000060a0a7981 */ /* 0x000ee2000c1e1900 */
[----:B------:R-:W-:-:S03]  /*05b0*/  IMAD.WIDE R6, R15, 0x4, R4 ;  /* 0x000000040f067825 */ /* 0x000fc600078e0204 */
[----:B------:R-:W3:Y:S04]  /*05c0*/  LDG.E R16, desc[UR6][R2.64+0x4] ;  /* 0x0000040602107981 */ /* 0x000ee8000c1e1900 */
[----:B------:R-:W4:Y:S04]  /*05d0*/  LDG.E R21, desc[UR6][R4.64] ;  /* 0x0000000604157981 */ /* 0x000f28000c1e1900 */
[----:B------:R-:W4:Y:S04]  /*05e0*/  LDG.E R20, desc[UR6][R2.64+0x8] ;  /* 0x0000080602147981 */ /* 0x000f28000c1e1900 */
[----:B------:R-:W5:Y:S04]  /*05f0*/  LDG.E R22, desc[UR6][R2.64+0xc] ;  /* 0x00000c0602167981 */ /* 0x000f68000c1e1900 */
[----:B------:R-:W5:Y:S01]  /*0600*/  LDG.E R6, desc[UR6][R6.64] ;  /* 0x0000000606067981 */ /* 0x000f62000c1e1900 */
[----:B------:R-:W-:Y:S01]  /*0610*/  IADD3 R19, PT, PT, R19, 0x4, RZ ;  /* 0x0000000413137810 */ /* 0x000fe20007ffe0ff */
[----:B--2---:R-:W-:-:S04]  /*0620*/  FFMA R13, R13, R8, R26 ;  /* 0x000000080d0d7223 */ /* 0x004fc8000000001a */
[----:B---3--:R-:W-:-:S04]  /*0630*/  FFMA R13, R16, R10, R13 ;  /* 0x0000000a100d7223 */ /* 0x008fc8000000000d */
[----:B----4-:R-:W-:-:S04]  /*0640*/  FFMA R13, R20, R21, R13 ;  /* 0x00000015140d7223 */ /* 0x010fc8000000000d */
[----:B-----5:R-:W-:-:S07]  /*0650*/  FFMA R26, R22, R6, R13 ;  /* 0x00000006161a7223 */ /* 0x020fce000000000d */
.L_x_3:
[----:B------:R-:W-:Y:S05]  /*0660*/  @!P1 BRA `(.L_x_0) ;  /* 0x0000000000689947 */ /* 0x000fea0003800000 */
[----:B------:R-:W0:Y:S01]  /*0670*/  LDC.64 R8, c[0x0][0x388] ;  /* 0x0000e200ff087b82 */ /* 0x000e220000000a00 */
[----:B------:R-:W-:Y:S02]  /*0680*/  ISETP.NE.AND P0, PT, R12, 0x1, PT ;  /* 0x000000010c00780c */ /* 0x000fe40003f05270 */
[----:B------:R-:W-:-:S04]  /*0690*/  LOP3.LUT R17, R17, 0x1, RZ, 0xc0, !PT ;  /* 0x0000000111117812 */ /* 0x000fc800078ec0ff */
[----:B------:R-:W-:Y:S01]  /*06a0*/  ISETP.NE.U32.AND P1, PT, R17, 0x1, PT ;  /* 0x000000011100780c */ /* 0x000fe20003f25070 */
[----:B------:R-:W1:Y:S06]  /*06b0*/  LDC.64 R6, c[0x0][0x380] ;  /* 0x0000e000ff067b82 */ /* 0x000e6c0000000a00 */
[C---:B------:R-:W-:Y:S01]  /*06c0*/  @P0 IMAD R13, R19.reuse, R15, R0 ;  /* 0x0000000f130d0224 */ /* 0x040fe200078e0200 */
[----:B------:R-:W-:Y:S01]  /*06d0*/  @P0 IADD3 R11, PT, PT, R18, R19, RZ ;  /* 0x00000013120b0210 */ /* 0x000fe20007ffe0ff */
[----:B------:R-:W2:Y:S01]  /*06e0*/  LDC.64 R4, c[0x0][0x380] ;  /* 0x0000e000ff047b82 */ /* 0x000ea20000000a00 */
[----:B------:R-:W-:-:S07]  /*06f0*/  @P0 IADD3 R19, PT, PT, R19, 0x2, RZ ;  /* 0x0000000213130810 */ /* 0x000fce0007ffe0ff */
[----:B------:R-:W3:Y:S01]  /*0700*/  LDC.64 R2, c[0x0][0x388] ;  /* 0x0000e200ff027b82 */ /* 0x000ee20000000a00 */
[----:B0-----:R-:W-:Y:S01]  /*0710*/  @P0 IMAD.WIDE R8, R13, 0x4, R8 ;  /* 0x000000040d080825 */ /* 0x001fe200078e0208 */
[----:B------:R-:W-:-:S03]  /*0720*/  @!P1 IADD3 R13, PT, PT, R18, R19, RZ ;  /* 0x00000013120d9210 */ /* 0x000fc60007ffe0ff */
[----:B------:R-:W-:Y:S01]  /*0730*/  @!P1 IMAD R19, R19, R15, R0 ;  /* 0x0000000f13139224 */ /* 0x000fe200078e0200 */
[----:B------:R-:W4:Y:S01]  /*0740*/  @P0 LDG.E R12, desc[UR6][R8.64] ;  /* 0x00000006080c0981 */ /* 0x000f22000c1e1900 */
[----:B-1----:R-:W-:-:S04]  /*0750*/  @P0 IMAD.WIDE R6, R11, 0x4, R6 ;  /* 0x000000040b060825 */ /* 0x002fc800078e0206 */
[----:B------:R-:W-:Y:S01]  /*0760*/  @P0 IMAD.WIDE R10, R15, 0x4, R8 ;  /* 0x000000040f0a0825 */ /* 0x000fe200078e0208 */
[----:B------:R-:W4:Y:S03]  /*0770*/  @P0 LDG.E R17, desc[UR6][R6.64] ;  /* 0x0000000606110981 */ /* 0x000f26000c1e1900 */
[----:B--2---:R-:W-:Y:S01]  /*0780*/  @!P1 IMAD.WIDE R4, R13, 0x4, R4 ;  /* 0x000000040d049825 */ /* 0x004fe200078e0204 */
[----:B------:R-:W2:Y:S04]  /*0790*/  @P0 LDG.E R21, desc[UR6][R6.64+0x4] ;  /* 0x0000040606150981 */ /* 0x000ea8000c1e1900 */
[----:B------:R-:W2:Y:S01]  /*07a0*/  @P0 LDG.E R10, desc[UR6][R10.64] ;  /* 0x000000060a0a0981 */ /* 0x000ea2000c1e1900 */
[----:B---3--:R-:W-:-:S03]  /*07b0*/  @!P1 IMAD.WIDE R2, R19, 0x4, R2 ;  /* 0x0000000413029825 */ /* 0x008fc600078e0202 */
[----:B------:R-:W3:Y:S04]  /*07c0*/  @!P1 LDG.E R5, desc[UR6][R4.64] ;  /* 0x0000000604059981 */ /* 0x000ee8000c1e1900 */
[----:B------:R-:W3:Y:S01]  /*07d0*/  @!P1 LDG.E R2, desc[UR6][R2.64] ;  /* 0x0000000602029981 */ /* 0x000ee2000c1e1900 */
[----:B----4-:R-:W-:-:S04]  /*07e0*/  @P0 FFMA R12, R17, R12, R26 ;  /* 0x0000000c110c0223 */ /* 0x010fc8000000001a */
[----:B--2---:R-:W-:-:S04]  /*07f0*/  @P0 FFMA R26, R21, R10, R12 ;  /* 0x0000000a151a0223 */ /* 0x004fc8000000000c */
[----:B---3--:R-:W-:-:S07]  /*0800*/  @!P1 FFMA R26, R5, R2, R26 ;  /* 0x00000002051a9223 */ /* 0x008fce000000001a */
.L_x_0:
[----:B------:R-:W0:Y:S01]  /*0810*/  LDC.64 R2, c[0x0][0x390] ;  /* 0x0000e400ff027b82 */ /* 0x000e220000000a00 */
[----:B------:R-:W-:-:S04]  /*0820*/  IMAD R15, R14, R15, R0 ;  /* 0x0000000f0e0f7224 */ /* 0x000fc800078e0200 */
[----:B0-----:R-:W-:-:S05]  /*0830*/  IMAD.WIDE R2, R15, 0x4, R2 ;  /* 0x000000040f027825 */ /* 0x001fca00078e0202 */
[----:B------:R-:W-:Y:S01]  /*0840*/  STG.E desc[UR6][R2.64], R26 ;  /* 0x0000001a02007986 */ /* 0x000fe2000c101906 */
[----:B------:R-:W-:Y:S05]  /*0850*/  EXIT ;  /* 0x000000000000794d */ /* 0x000fea0003800000 */
.L_x_4:
[----:B------:R-:W-:-:S00]  /*0860*/  BRA `(.L_x_4) ;  /* 0xfffffffc00fc7947 */ /* 0x000fc0000383ffff */
[----:B------:R-:W-:-:S00]  /*0870*/  NOP ;  /* 0x0000000000007918 */ /* 0x000fc00000000000 */
        /* <DEDUP_REMOVED lines=8> */
.L_x_5:


//--------------------- .nv.shared.reserved.0     --------------------------
	.section	.nv.shared.reserved.0,"aw",@nobits
	.weak		__nv_reservedSMEM_offset_0_alias
	.size		__nv_reservedSMEM_offset_0_alias, 0, 64
	.other		__nv_reservedSMEM_offset_0_alias,@"STO_CUDA_RESERVED_SHARED STV_DEFAULT"
__nv_reservedSMEM_offset_0_alias:
	.zero		0
	.zero		64


//--------------------- .nv.constant0._Z15MatrixMulKernelPfS_S_iiii --------------------------
	.section	.nv.constant0._Z15MatrixMulKernelPfS_S_iiii,"a",@progbits
	.sectionflags	@""
	.align	4
.nv.constant0._Z15MatrixMulKernelPfS_S_iiii:
	.zero		936


//--------------------- SYMBOLS --------------------------

	.type		.nv.reservedSmem.offset0,@object
	.size		.nv.reservedSmem.offset0,0x4
